	.headerflags	@"EF_CUDA_TEXMODE_UNIFIED EF_CUDA_64BIT_ADDRESS EF_CUDA_ACCELERATORS EF_CUDA_SM90 EF_CUDA_VIRTUAL_SM(EF_CUDA_SM90)"
	.elftype	@"ET_EXEC"


//--------------------- .nv.info                  --------------------------
	.section	.nv.info,"",@"SHT_CUDA_INFO"
	.align	4


	//----- nvinfo : EIATTR_REGCOUNT
	.align		4
        /*0000*/ 	.byte	0x04, 0x2f
        /*0002*/ 	.short	(.L_3 - .L_2)
	.align		4
.L_2:
        /*0004*/ 	.word	index@(triton_poi_fused__native_batch_norm_legit_no_training_3)
        /*0008*/ 	.word	0x00000016


	//----- nvinfo : EIATTR_MIN_STACK_SIZE
	.align		4
.L_3:
        /*000c*/ 	.byte	0x04, 0x12
        /*000e*/ 	.short	(.L_5 - .L_4)
	.align		4
.L_4:
        /*0010*/ 	.word	index@(triton_poi_fused__native_batch_norm_legit_no_training_3)
        /*0014*/ 	.word	0x00000000


	//----- nvinfo : EIATTR_FRAME_SIZE
	.align		4
.L_5:
        /*0018*/ 	.byte	0x04, 0x11
        /*001a*/ 	.short	(.L_7 - .L_6)
	.align		4
.L_6:
        /*001c*/ 	.word	index@(triton_poi_fused__native_batch_norm_legit_no_training_3)
        /*0020*/ 	.word	0x00000000


	//----- nvinfo : EIATTR_MIN_STACK_SIZE
	.align		4
.L_7:
        /*0024*/ 	.byte	0x04, 0x12
        /*0026*/ 	.short	(.L_9 - .L_8)
	.align		4
.L_8:
        /*0028*/ 	.word	index@(triton_poi_fused__native_batch_norm_legit_no_training_3)
        /*002c*/ 	.word	0x00000000
.L_9:


//--------------------- .nv.info.triton_poi_fused__native_batch_norm_legit_no_training_3 --------------------------
	.section	.nv.info.triton_poi_fused__native_batch_norm_legit_no_training_3,"",@"SHT_CUDA_INFO"
	.sectionflags	@""
	.align	4


	//----- nvinfo : EIATTR_CUDA_API_VERSION
	.align		4
        /*0000*/ 	.byte	0x04, 0x37
        /*0002*/ 	.short	(.L_11 - .L_10)
.L_10:
        /*0004*/ 	.word	0x0000007c


	//----- nvinfo : EIATTR_KPARAM_INFO
	.align		4
.L_11:
        /*0008*/ 	.byte	0x04, 0x17
        /*000a*/ 	.short	(.L_13 - .L_12)
.L_12:
        /*000c*/ 	.word	0x00000000
        /*0010*/ 	.short	0x0006
        /*0012*/ 	.short	0x0030
        /*0014*/ 	.byte	0x00, 0xf0, 0x11, 0x00


	//----- nvinfo : EIATTR_KPARAM_INFO
	.align		4
.L_13:
        /*0018*/ 	.byte	0x04, 0x17
        /*001a*/ 	.short	(.L_15 - .L_14)
.L_14:
        /*001c*/ 	.word	0x00000000
        /*0020*/ 	.short	0x0005
        /*0022*/ 	.short	0x0028
        /*0024*/ 	.byte	0x00, 0xf4, 0x21, 0x00


	//----- nvinfo : EIATTR_KPARAM_INFO
	.align		4
.L_15:
        /*0028*/ 	.byte	0x04, 0x17
        /*002a*/ 	.short	(.L_17 - .L_16)
.L_16:
        /*002c*/ 	.word	0x00000000
        /*0030*/ 	.short	0x0004
        /*0032*/ 	.short	0x0020
        /*0034*/ 	.byte	0x00, 0xf4, 0x21, 0x00


	//----- nvinfo : EIATTR_KPARAM_INFO
	.align		4
.L_17:
        /*0038*/ 	.byte	0x04, 0x17
        /*003a*/ 	.short	(.L_19 - .L_18)
.L_18:
        /*003c*/ 	.word	0x00000000
        /*0040*/ 	.short	0x0003
        /*0042*/ 	.short	0x0018
        /*0044*/ 	.byte	0x00, 0xf4, 0x21, 0x00


	//----- nvinfo : EIATTR_KPARAM_INFO
	.align		4
.L_19:
        /*0048*/ 	.byte	0x04, 0x17
        /*004a*/ 	.short	(.L_21 - .L_20)
.L_20:
        /*004c*/ 	.word	0x00000000
        /*0050*/ 	.short	0x0002
        /*0052*/ 	.short	0x0010
        /*0054*/ 	.byte	0x00, 0xf4, 0x21, 0x00


	//----- nvinfo : EIATTR_KPARAM_INFO
	.align		4
.L_21:
        /*0058*/ 	.byte	0x04, 0x17
        /*005a*/ 	.short	(.L_23 - .L_22)
.L_22:
        /*005c*/ 	.word	0x00000000
        /*0060*/ 	.short	0x0001
        /*0062*/ 	.short	0x0008
        /*0064*/ 	.byte	0x00, 0xf4, 0x21, 0x00


	//----- nvinfo : EIATTR_KPARAM_INFO
	.align		4
.L_23:
        /*0068*/ 	.byte	0x04, 0x17
        /*006a*/ 	.short	(.L_25 - .L_24)
.L_24:
        /*006c*/ 	.word	0x00000000
        /*0070*/ 	.short	0x0000
        /*0072*/ 	.short	0x0000
        /*0074*/ 	.byte	0x00, 0xf4, 0x21, 0x00


	//----- nvinfo : EIATTR_SPARSE_MMA_MASK
	.align		4
.L_25:
        /*0078*/ 	.byte	0x03, 0x50
        /*007a*/ 	.short	0x0000


	//----- nvinfo : EIATTR_MAXREG_COUNT
	.align		4
        /*007c*/ 	.byte	0x03, 0x1b
        /*007e*/ 	.short	0x00ff


	//----- nvinfo : EIATTR_EXIT_INSTR_OFFSETS
	.align		4
        /*0080*/ 	.byte	0x04, 0x1c
        /*0082*/ 	.short	(.L_27 - .L_26)


	//   ....[0]....
.L_26:
        /*0084*/ 	.word	0x00000440


	//   ....[1]....
        /*0088*/ 	.word	0x00000460


	//----- nvinfo : EIATTR_REQNTID
	.align		4
.L_27:
        /*008c*/ 	.byte	0x04, 0x10
        /*008e*/ 	.short	(.L_29 - .L_28)
.L_28:
        /*0090*/ 	.word	0x00000080
        /*0094*/ 	.word	0x00000001
        /*0098*/ 	.word	0x00000001


	//----- nvinfo : EIATTR_CBANK_PARAM_SIZE
	.align		4
.L_29:
        /*009c*/ 	.byte	0x03, 0x19
        /*009e*/ 	.short	0x0034


	//----- nvinfo : EIATTR_PARAM_CBANK
	.align		4
        /*00a0*/ 	.byte	0x04, 0x0a
        /*00a2*/ 	.short	(.L_31 - .L_30)
	.align		4
.L_30:
        /*00a4*/ 	.word	index@(.nv.constant0.triton_poi_fused__native_batch_norm_legit_no_training_3)
        /*00a8*/ 	.short	0x0210
        /*00aa*/ 	.short	0x0034


	//----- nvinfo : EIATTR_SW_WAR
	.align		4
.L_31:
        /*00ac*/ 	.byte	0x04, 0x36
        /*00ae*/ 	.short	(.L_33 - .L_32)
.L_32:
        /*00b0*/ 	.word	0x00000008
.L_33:


//--------------------- .nv.callgraph             --------------------------
	.section	.nv.callgraph,"",@"SHT_CUDA_CALLGRAPH"
	.align	4
	.sectionentsize	8
	.align		4
        /*0000*/ 	.word	0x00000000
	.align		4
        /*0004*/ 	.word	0xffffffff
	.align		4
        /*0008*/ 	.word	0x00000000
	.align		4
        /*000c*/ 	.word	0xfffffffe
	.align		4
        /*0010*/ 	.word	0x00000000
	.align		4
        /*0014*/ 	.word	0xfffffffd
	.align		4
        /*0018*/ 	.word	0x00000000
	.align		4
        /*001c*/ 	.word	0xfffffffc


//--------------------- .nv.constant4             --------------------------
	.section	.nv.constant4,"a",@progbits
	.align	8
	.align		8
.nv.constant4:
        /*0000*/ 	.dword	_$_str
	.align		8
        /*0008*/ 	.dword	_$_str_$_2


//--------------------- .text.triton_poi_fused__native_batch_norm_legit_no_training_3 --------------------------
	.section	.text.triton_poi_fused__native_batch_norm_legit_no_training_3,"ax",@progbits
	.align	128
        .global         triton_poi_fused__native_batch_norm_legit_no_training_3
        .type           triton_poi_fused__native_batch_norm_legit_no_training_3,@function
        .size           triton_poi_fused__native_batch_norm_legit_no_training_3,(.L_x_1 - triton_poi_fused__native_batch_norm_legit_no_training_3)
        .other          triton_poi_fused__native_batch_norm_legit_no_training_3,@"STO_CUDA_ENTRY STV_DEFAULT"
triton_poi_fused__native_batch_norm_legit_no_training_3:
.text.triton_poi_fused__native_batch_norm_legit_no_training_3:
[----:B------:R-:W0:Y:S01]  /*0000*/  LDC R1, c[0x0][0x28] ;  /* 0x00000a00ff017b82 */ /* 0x000e220000000800 */
[----:B------:R-:W1:Y:S07]  /*0010*/  S2R R0, SR_TID.X ;  /* 0x0000000000007919 */ /* 0x000e6e0000002100 */
[----:B------:R-:W2:Y:S01]  /*0020*/  LDC.64 R8, c[0x0][0x220] ;  /* 0x00008800ff087b82 */ /* 0x000ea20000000a00 */
[----:B------:R-:W-:Y:S01]  /*0030*/  ULDC.64 UR4, c[0x0][0x208] ;  /* 0x0000820000047ab9 */ /* 0x000fe20000000a00 */
[----:B------:R-:W3:Y:S06]  /*0040*/  S2R R5, SR_CTAID.X ;  /* 0x0000000000057919 */ /* 0x000eec0000002500 */
[----:B------:R-:W4:Y:S08]  /*0050*/  LDC.64 R14, c[0x0][0x218] ;  /* 0x00008600ff0e7b82 */ /* 0x000f300000000a00 */
[----:B------:R-:W5:Y:S08]  /*0060*/  LDC.64 R12, c[0x0][0x210] ;  /* 0x00008400ff0c7b82 */ /* 0x000f700000000a00 */
[----:B------:R-:W4:Y:S01]  /*0070*/  LDC.64 R16, c[0x0][0x228] ;  /* 0x00008a00ff107b82 */ /* 0x000f220000000a00 */
[----:B-1----:R-:W-:-:S07]  /*0080*/  SHF.L.U32 R0, R0, 0x1, RZ ;  /* 0x0000000100007819 */ /* 0x002fce00000006ff */
[----:B------:R-:W1:Y:S01]  /*0090*/  LDC.64 R18, c[0x0][0x230] ;  /* 0x00008c00ff127b82 */ /* 0x000e620000000a00 */
[----:B---3--:R-:W-:Y:S02]  /*00a0*/  SHF.R.S32.HI R3, RZ, 0x17, R5 ;  /* 0x00000017ff037819 */ /* 0x008fe40000011405 */
[----:B------:R-:W-:Y:S02]  /*00b0*/  LOP3.LUT R0, R0, 0xfe, RZ, 0xc0, !PT ;  /* 0x000000fe00007812 */ /* 0x000fe400078ec0ff */
[----:B------:R-:W-:Y:S02]  /*00c0*/  SGXT R3, R3, 0x1 ;  /* 0x000000010303781a */ /* 0x000fe40000000200 */
[----:B------:R-:W-:Y:S02]  /*00d0*/  LEA R0, R5, R0, 0x8 ;  /* 0x0000000005007211 */ /* 0x000fe400078e40ff */
[----:B------:R-:W-:Y:S02]  /*00e0*/  CS2R R4, SRZ ;  /* 0x0000000000047805 */ /* 0x000fe4000001ff00 */
[----:B------:R-:W-:-:S02]  /*00f0*/  LEA.HI R3, R3, R0, RZ, 0x4 ;  /* 0x0000000003037211 */ /* 0x000fc400078f20ff */
[----:B------:R-:W-:Y:S02]  /*0100*/  ISETP.GE.AND P4, PT, R0, 0x100, PT ;  /* 0x000001000000780c */ /* 0x000fe40003f86270 */
[----:B------:R-:W-:-:S04]  /*0110*/  SHF.R.S32.HI R3, RZ, 0x4, R3 ;  /* 0x00000004ff037819 */ /* 0x000fc80000011403 */
[----:B------:R-:W-:-:S04]  /*0120*/  LEA.HI R2, R3, R3, RZ, 0x2 ;  /* 0x0000000303027211 */ /* 0x000fc800078f10ff */
[----:B------:R-:W-:-:S04]  /*0130*/  LOP3.LUT R2, R2, 0xfffffffc, RZ, 0xc0, !PT ;  /* 0xfffffffc02027812 */ /* 0x000fc800078ec0ff */
[----:B------:R-:W-:-:S05]  /*0140*/  IADD3 R11, R3, -R2, RZ ;  /* 0x80000002030b7210 */ /* 0x000fca0007ffe0ff */
[----:B--2---:R-:W-:-:S05]  /*0150*/  IMAD.WIDE R8, R11, 0x4, R8 ;  /* 0x000000040b087825 */ /* 0x004fca00078e0208 */
[----:B------:R-:W2:Y:S04]  /*0160*/  @!P4 LDG.E.EL R4, desc[UR4][R8.64] ;  /* 0x000000040804c981 */ /* 0x000ea8000c2e1900 */
[----:B------:R3:W2:Y:S01]  /*0170*/  @!P4 LDG.E.EL R5, desc[UR4][R8.64] ;  /* 0x000000040805c981 */ /* 0x0006a2000c2e1900 */
[----:B------:R-:W-:Y:S02]  /*0180*/  CS2R R6, SRZ ;  /* 0x0000000000067805 */ /* 0x000fe4000001ff00 */
[----:B------:R-:W-:Y:S01]  /*0190*/  CS2R R2, SRZ ;  /* 0x0000000000027805 */ /* 0x000fe2000001ff00 */
[----:B----4-:R-:W-:-:S04]  /*01a0*/  IMAD.WIDE R14, R11, 0x4, R14 ;  /* 0x000000040b0e7825 */ /* 0x010fc800078e020e */
[----:B-----5:R-:W-:Y:S01]  /*01b0*/  IMAD.WIDE R12, R0, 0x4, R12 ;  /* 0x00000004000c7825 */ /* 0x020fe200078e020c */
[----:B------:R-:W4:Y:S04]  /*01c0*/  @!P4 LDG.E.EL R6, desc[UR4][R14.64] ;  /* 0x000000040e06c981 */ /* 0x000f28000c2e1900 */
[----:B------:R-:W4:Y:S01]  /*01d0*/  @!P4 LDG.E.64 R2, desc[UR4][R12.64] ;  /* 0x000000040c02c981 */ /* 0x000f22000c1e1b00 */
[C---:B0-----:R-:W-:Y:S01]  /*01e0*/  IMAD.WIDE R16, R11.reuse, 0x4, R16 ;  /* 0x000000040b107825 */ /* 0x041fe200078e0210 */
[----:B---3--:R-:W-:Y:S02]  /*01f0*/  CS2R R8, SRZ ;  /* 0x0000000000087805 */ /* 0x008fe4000001ff00 */
[----:B------:R0:W3:Y:S01]  /*0200*/  @!P4 LDG.E.EL R7, desc[UR4][R14.64] ;  /* 0x000000040e07c981 */ /* 0x0000e2000c2e1900 */
[----:B-1----:R-:W-:Y:S01]  /*0210*/  IMAD.WIDE R18, R11, 0x4, R18 ;  /* 0x000000040b127825 */ /* 0x002fe200078e0212 */
[----:B------:R-:W-:-:S04]  /*0220*/  CS2R R10, SRZ ;  /* 0x00000000000a7805 */ /* 0x000fc8000001ff00 */
[----:B------:R-:W5:Y:S04]  /*0230*/  @!P4 LDG.E.EL R8, desc[UR4][R18.64] ;  /* 0x000000041208c981 */ /* 0x000f68000c2e1900 */
[----:B------:R-:W5:Y:S04]  /*0240*/  @!P4 LDG.E.EL R11, desc[UR4][R16.64] ;  /* 0x00000004100bc981 */ /* 0x000f68000c2e1900 */
[----:B------:R-:W3:Y:S04]  /*0250*/  @!P4 LDG.E.EL R10, desc[UR4][R16.64] ;  /* 0x00000004100ac981 */ /* 0x000ee8000c2e1900 */
[----:B------:R-:W3:Y:S01]  /*0260*/  @!P4 LDG.E.EL R9, desc[UR4][R18.64] ;  /* 0x000000041209c981 */ /* 0x000ee2000c2e1900 */
[----:B0-----:R-:W-:Y:S01]  /*0270*/  HFMA2.MMA R15, -RZ, RZ, 1.625, 0 ;  /* 0x3e800000ff0f7435 */ /* 0x001fe200000001ff */
[----:B--2---:R-:W-:Y:S01]  /*0280*/  FADD R4, R4, 0.0010000000474974513054 ;  /* 0x3a83126f04047421 */ /* 0x004fe20000000000 */
[----:B------:R-:W-:-:S03]  /*0290*/  FADD R12, R5, 0.0010000000474974513054 ;  /* 0x3a83126f050c7421 */ /* 0x000fc60000000000 */
[----:B------:R0:W1:Y:S08]  /*02a0*/  MUFU.SQRT R13, R4 ;  /* 0x00000004000d7308 */ /* 0x0000700000002000 */
[----:B------:R-:W2:Y:S01]  /*02b0*/  MUFU.SQRT R14, R12 ;  /* 0x0000000c000e7308 */ /* 0x000ea20000002000 */
[----:B0-----:R-:W0:Y:S01]  /*02c0*/  LDC.64 R4, c[0x0][0x238] ;  /* 0x00008e00ff047b82 */ /* 0x001e220000000a00 */
[----:B-1----:R-:W-:-:S02]  /*02d0*/  FSETP.GT.AND P0, PT, R13, 8.50705917302346158658e+37, PT ;  /* 0x7e8000000d00780b */ /* 0x002fc40003f04000 */
[----:B------:R-:W-:Y:S02]  /*02e0*/  FSETP.GEU.AND P2, PT, R13, 1.175494350822287508e-38, PT ;  /* 0x008000000d00780b */ /* 0x000fe40003f4e000 */
[C---:B--2---:R-:W-:Y:S02]  /*02f0*/  FSETP.GT.AND P1, PT, R14.reuse, 8.50705917302346158658e+37, PT ;  /* 0x7e8000000e00780b */ /* 0x044fe40003f24000 */
[----:B------:R-:W-:-:S07]  /*0300*/  FSETP.GEU.AND P3, PT, R14, 1.175494350822287508e-38, PT ;  /* 0x008000000e00780b */ /* 0x000fce0003f6e000 */
[----:B------:R-:W-:-:S04]  /*0310*/  @P0 FMUL R13, R13, 0.25 ;  /* 0x3e8000000d0d0820 */ /* 0x000fc80000400000 */
[----:B------:R-:W-:Y:S01]  /*0320*/  @!P2 FMUL R13, R13, 16777216 ;  /* 0x4b8000000d0da820 */ /* 0x000fe20000400000 */
[----:B------:R-:W-:-:S04]  /*0330*/  @P1 FMUL R14, R14, 0.25 ;  /* 0x3e8000000e0e1820 */ /* 0x000fc80000400000 */
[----:B------:R-:W-:Y:S01]  /*0340*/  @!P3 FMUL R14, R14, 16777216 ;  /* 0x4b8000000e0eb820 */ /* 0x000fe20000400000 */
[----:B------:R-:W1:Y:S01]  /*0350*/  MUFU.RCP R13, R13 ;  /* 0x0000000d000d7308 */ /* 0x000e620000001000 */
[----:B------:R-:W-:-:S07]  /*0360*/  FSEL R12, R15, 1, P0 ;  /* 0x3f8000000f0c7808 */ /* 0x000fce0000000000 */
[----:B------:R-:W2:Y:S01]  /*0370*/  MUFU.RCP R14, R14 ;  /* 0x0000000e000e7308 */ /* 0x000ea20000001000 */
[----:B------:R-:W-:Y:S01]  /*0380*/  FSEL R15, R15, 1, P1 ;  /* 0x3f8000000f0f7808 */ /* 0x000fe20000800000 */
[----:B------:R-:W-:Y:S01]  /*0390*/  @!P2 FMUL R12, R12, 16777216 ;  /* 0x4b8000000c0ca820 */ /* 0x000fe20000400000 */
[----:B----4-:R-:W-:-:S03]  /*03a0*/  FADD R3, -R6, R3 ;  /* 0x0000000306037221 */ /* 0x010fc60000000100 */
[----:B------:R-:W-:Y:S01]  /*03b0*/  @!P3 FMUL R15, R15, 16777216 ;  /* 0x4b8000000f0fb820 */ /* 0x000fe20000400000 */
[----:B---3--:R-:W-:Y:S01]  /*03c0*/  FADD R2, -R7, R2 ;  /* 0x0000000207027221 */ /* 0x008fe20000000100 */
[----:B-1----:R-:W-:Y:S02]  /*03d0*/  FMUL R13, R13, R12 ;  /* 0x0000000c0d0d7220 */ /* 0x002fe40000400000 */
[----:B--2---:R-:W-:Y:S02]  /*03e0*/  FMUL R6, R14, R15 ;  /* 0x0000000f0e067220 */ /* 0x004fe40000400000 */
[----:B------:R-:W-:Y:S02]  /*03f0*/  FMUL R13, R2, R13 ;  /* 0x0000000d020d7220 */ /* 0x000fe40000400000 */
[----:B------:R-:W-:Y:S01]  /*0400*/  FMUL R6, R3, R6 ;  /* 0x0000000603067220 */ /* 0x000fe20000400000 */
[----:B0-----:R-:W-:-:S04]  /*0410*/  IMAD.WIDE R4, R0, 0x4, R4 ;  /* 0x0000000400047825 */ /* 0x001fc800078e0204 */
[----:B-----5:R-:W-:Y:S01]  /*0420*/  FFMA R8, R13, R11, R8 ;  /* 0x0000000b0d087223 */ /* 0x020fe20000000008 */
[----:B------:R-:W-:Y:S01]  /*0430*/  FFMA R9, R6, R10, R9 ;  /* 0x0000000a06097223 */ /* 0x000fe20000000009 */
[----:B------:R-:W-:Y:S06]  /*0440*/  @P4 EXIT ;  /* 0x000000000000494d */ /* 0x000fec0003800000 */
[----:B------:R-:W-:Y:S01]  /*0450*/  STG.E.64 desc[UR4][R4.64], R8 ;  /* 0x0000000804007986 */ /* 0x000fe2000c101b04 */
[----:B------:R-:W-:Y:S05]  /*0460*/  EXIT ;  /* 0x000000000000794d */ /* 0x000fea0003800000 */
.L_x_0:
[----:B------:R-:W-:-:S00]  /*0470*/  BRA `(.L_x_0) ;  /* 0xfffffffc00fc7947 */ /* 0x000fc0000383ffff */
[----:B------:R-:W-:-:S00]  /*0480*/  NOP ;  /* 0x0000000000007918 */ /* 0x000fc00000000000 */
[----:B------:R-:W-:-:S00]  /*0490*/  NOP ;  /* 0x0000000000007918 */ /* 0x000fc00000000000 */
[----:B------:R-:W-:-:S00]  /*04a0*/  NOP ;  /* 0x0000000000007918 */ /* 0x000fc00000000000 */
[----:B------:R-:W-:-:S00]  /*04b0*/  NOP ;  /* 0x0000000000007918 */ /* 0x000fc00000000000 */
[----:B------:R-:W-:-:S00]  /*04c0*/  NOP ;  /* 0x0000000000007918 */ /* 0x000fc00000000000 */
[----:B------:R-:W-:-:S00]  /*04d0*/  NOP ;  /* 0x0000000000007918 */ /* 0x000fc00000000000 */
[----:B------:R-:W-:-:S00]  /*04e0*/  NOP ;  /* 0x0000000000007918 */ /* 0x000fc00000000000 */
[----:B------:R-:W-:-:S00]  /*04f0*/  NOP ;  /* 0x0000000000007918 */ /* 0x000fc00000000000 */
.L_x_1:


//--------------------- .nv.global.init           --------------------------
	.section	.nv.global.init,"aw",@progbits
.nv.global.init:
	.type		_$_str,@object
	.size		_$_str,(_$_str_$_2 - _$_str)
_$_str:
        /*0000*/ 	.byte	0x5f, 0x5f, 0x43, 0x55, 0x44, 0x41, 0x5f, 0x46, 0x54, 0x5a, 0x00
	.type		_$_str_$_2,@object
	.size		_$_str_$_2,(.L_1 - _$_str_$_2)
_$_str_$_2:
        /*000b*/ 	.byte	0x5f, 0x5f, 0x43, 0x55, 0x44, 0x41, 0x5f, 0x50, 0x52, 0x45, 0x43, 0x5f, 0x53, 0x51, 0x52, 0x54
        /*001b*/ 	.byte	0x00
.L_1:


//--------------------- .nv.constant0.triton_poi_fused__native_batch_norm_legit_no_training_3 --------------------------
	.section	.nv.constant0.triton_poi_fused__native_batch_norm_legit_no_training_3,"a",@progbits
	.sectionflags	@""
	.align	4
.nv.constant0.triton_poi_fused__native_batch_norm_legit_no_training_3:
	.zero		580
